//
// Generated by NVIDIA NVVM Compiler
//
// Compiler Build ID: CL-36424714
// Cuda compilation tools, release 13.0, V13.0.88
// Based on NVVM 20.0.0
//

.version 9.0
.target sm_100
.address_size 64

	// .globl	_Z12step_forwardILj8EEvPfS0_S0_S0_jjj
// _ZZ12step_forwardILj8EEvPfS0_S0_S0_jjjE12partial_sums has been demoted

.visible .entry _Z12step_forwardILj8EEvPfS0_S0_S0_jjj(
	.param .u64 .ptr .align 1 _Z12step_forwardILj8EEvPfS0_S0_S0_jjj_param_0,
	.param .u64 .ptr .align 1 _Z12step_forwardILj8EEvPfS0_S0_S0_jjj_param_1,
	.param .u64 .ptr .align 1 _Z12step_forwardILj8EEvPfS0_S0_S0_jjj_param_2,
	.param .u64 .ptr .align 1 _Z12step_forwardILj8EEvPfS0_S0_S0_jjj_param_3,
	.param .u32 _Z12step_forwardILj8EEvPfS0_S0_S0_jjj_param_4,
	.param .u32 _Z12step_forwardILj8EEvPfS0_S0_S0_jjj_param_5,
	.param .u32 _Z12step_forwardILj8EEvPfS0_S0_S0_jjj_param_6
)
{
	.reg .pred 	%p<5>;
	.reg .b32 	%r<25>;
	.reg .b32 	%f<28>;
	.reg .b64 	%rd<18>;
	// demoted variable
	.shared .align 4 .b8 _ZZ12step_forwardILj8EEvPfS0_S0_S0_jjjE12partial_sums[32];
	ld.param.u64 	%rd2, [_Z12step_forwardILj8EEvPfS0_S0_S0_jjj_param_0];
	ld.param.u64 	%rd3, [_Z12step_forwardILj8EEvPfS0_S0_S0_jjj_param_1];
	ld.param.u64 	%rd5, [_Z12step_forwardILj8EEvPfS0_S0_S0_jjj_param_2];
	ld.param.u64 	%rd4, [_Z12step_forwardILj8EEvPfS0_S0_S0_jjj_param_3];
	ld.param.u32 	%r5, [_Z12step_forwardILj8EEvPfS0_S0_S0_jjj_param_4];
	ld.param.u32 	%r4, [_Z12step_forwardILj8EEvPfS0_S0_S0_jjj_param_6];
	cvta.to.global.u64 	%rd1, %rd5;
	mov.u32 	%r6, %ntid.x;
	mov.u32 	%r7, %ntid.y;
	mov.u32 	%r8, %tid.z;
	mov.u32 	%r9, %tid.y;
	mov.u32 	%r10, %tid.x;
	mad.lo.s32 	%r11, %r8, %r7, %r9;
	mad.lo.s32 	%r1, %r11, %r6, %r10;
	mov.u32 	%r12, %nctaid.x;
	mov.u32 	%r13, %nctaid.y;
	mov.u32 	%r14, %ctaid.z;
	mov.u32 	%r15, %ctaid.y;
	mov.u32 	%r16, %ctaid.x;
	mad.lo.s32 	%r17, %r14, %r13, %r15;
	mad.lo.s32 	%r2, %r17, %r12, %r16;
	setp.ge.u32 	%p1, %r1, %r5;
	shl.b32 	%r18, %r1, 2;
	mov.u32 	%r19, _ZZ12step_forwardILj8EEvPfS0_S0_S0_jjjE12partial_sums;
	add.s32 	%r3, %r19, %r18;
	@%p1 bra 	$L__BB0_2;
	cvta.to.global.u64 	%rd6, %rd2;
	mul.wide.u32 	%rd7, %r1, 4;
	add.s64 	%rd8, %rd1, %rd7;
	ld.global.f32 	%f1, [%rd8];
	mad.lo.s32 	%r21, %r4, %r2, %r1;
	mul.wide.u32 	%rd9, %r21, 4;
	add.s64 	%rd10, %rd6, %rd9;
	ld.global.f32 	%f2, [%rd10];
	mul.f32 	%f3, %f1, %f2;
	st.shared.f32 	[%r3], %f3;
	bra.uni 	$L__BB0_3;
$L__BB0_2:
	mov.b32 	%r20, 0;
	st.shared.u32 	[%r3], %r20;
$L__BB0_3:
	bar.sync 	0;
	setp.gt.u32 	%p2, %r1, 3;
	@%p2 bra 	$L__BB0_5;
	ld.shared.f32 	%f4, [%r3+16];
	ld.shared.f32 	%f5, [%r3];
	add.f32 	%f6, %f4, %f5;
	st.shared.f32 	[%r3], %f6;
$L__BB0_5:
	bar.sync 	0;
	setp.gt.u32 	%p3, %r1, 1;
	@%p3 bra 	$L__BB0_7;
	ld.shared.f32 	%f7, [%r3+8];
	ld.shared.f32 	%f8, [%r3];
	add.f32 	%f9, %f7, %f8;
	st.shared.f32 	[%r3], %f9;
$L__BB0_7:
	bar.sync 	0;
	setp.ne.s32 	%p4, %r1, 0;
	@%p4 bra 	$L__BB0_9;
	ld.shared.f32 	%f10, [_ZZ12step_forwardILj8EEvPfS0_S0_S0_jjjE12partial_sums+4];
	ld.shared.f32 	%f11, [_ZZ12step_forwardILj8EEvPfS0_S0_S0_jjjE12partial_sums];
	add.f32 	%f12, %f10, %f11;
	st.shared.f32 	[_ZZ12step_forwardILj8EEvPfS0_S0_S0_jjjE12partial_sums], %f12;
	cvta.to.global.u64 	%rd11, %rd3;
	mul.wide.u32 	%rd12, %r2, 4;
	add.s64 	%rd13, %rd11, %rd12;
	ld.global.f32 	%f13, [%rd13];
	add.f32 	%f14, %f12, %f13;
	cvta.to.global.u64 	%rd14, %rd4;
	add.s64 	%rd15, %rd14, %rd12;
	st.global.f32 	[%rd15], %f14;
	fma.rn.f32 	%f15, %f14, 0fBBBB989D, 0f3F000000;
	cvt.sat.f32.f32 	%f16, %f15;
	mov.f32 	%f17, 0f4B400001;
	mov.f32 	%f18, 0f437C0000;
	fma.rm.f32 	%f19, %f16, %f18, %f17;
	add.f32 	%f20, %f19, 0fCB40007F;
	neg.f32 	%f21, %f20;
	fma.rn.f32 	%f22, %f14, 0fBFB8AA3B, %f21;
	fma.rn.f32 	%f23, %f14, 0fB2A57060, %f22;
	mov.b32 	%r22, %f19;
	shl.b32 	%r23, %r22, 23;
	mov.b32 	%f24, %r23;
	ex2.approx.ftz.f32 	%f25, %f23;
	fma.rn.f32 	%f26, %f25, %f24, 0f3F800000;
	rcp.rn.f32 	%f27, %f26;
	add.s32 	%r24, %r4, %r2;
	mul.wide.u32 	%rd16, %r24, 4;
	add.s64 	%rd17, %rd1, %rd16;
	st.global.f32 	[%rd17], %f27;
$L__BB0_9:
	ret;

}


// ===== COMPILED SASS (sm_100) =====

	.target	sm_100

	.elftype	@"ET_EXEC"


//--------------------- .note.nv.tkinfo           --------------------------
	.section	.note.nv.tkinfo,"",@"SHT_NOTE"
	.sectionflags	@"SHF_NOTE_NV_TKINFO"
	.tkinfo
        /*0018*/ 	.word	0x00000002
        /*0030*/ 	.string	""
        /*0030*/ 	.string	"ptxas"
        /*0030*/ 	.string	"Cuda compilation tools, release 13.0, V13.0.88"
        /*0030*/ 	.string	"Build cuda_13.0.r13.0/compiler.36424714_0"
        /*0030*/ 	.string	"-arch sm_100 -m 64 "



//--------------------- .note.nv.cuinfo           --------------------------
	.section	.note.nv.cuinfo,"",@"SHT_NOTE"
	.sectionflags	@"SHF_NOTE_NV_CUINFO"
        /*0018*/ 	.short	0x0002
        /*001a*/ 	.short	0x0064
        /*001c*/ 	.short	0x0082
	.zero		2


//--------------------- .nv.info                  --------------------------
	.section	.nv.info,"",@"SHT_CUDA_INFO"
	.align	4


	//----- nvinfo : EIATTR_REGCOUNT
	.align		4
        /*0000*/ 	.byte	0x04, 0x2f
        /*0002*/ 	.short	(.L_1 - .L_0)
	.align		4
.L_0:
        /*0004*/ 	.word	index@(_Z12step_forwardILj8EEvPfS0_S0_S0_jjj)
        /*0008*/ 	.word	0x0000000e


	//----- nvinfo : EIATTR_FRAME_SIZE
	.align		4
.L_1:
        /*000c*/ 	.byte	0x04, 0x11
        /*000e*/ 	.short	(.L_3 - .L_2)
	.align		4
.L_2:
        /*0010*/ 	.word	index@($__internal_0_$__cuda_sm20_rcp_rn_f32_slowpath)
        /*0014*/ 	.word	0x00000000


	//----- nvinfo : EIATTR_FRAME_SIZE
	.align		4
.L_3:
        /*0018*/ 	.byte	0x04, 0x11
        /*001a*/ 	.short	(.L_5 - .L_4)
	.align		4
.L_4:
        /*001c*/ 	.word	index@(_Z12step_forwardILj8EEvPfS0_S0_S0_jjj)
        /*0020*/ 	.word	0x00000000


	//----- nvinfo : EIATTR_MIN_STACK_SIZE
	.align		4
.L_5:
        /*0024*/ 	.byte	0x04, 0x12
        /*0026*/ 	.short	(.L_7 - .L_6)
	.align		4
.L_6:
        /*0028*/ 	.word	index@(_Z12step_forwardILj8EEvPfS0_S0_S0_jjj)
        /*002c*/ 	.word	0x00000000
.L_7:


//--------------------- .nv.compat                --------------------------
	.section	.nv.compat,"",@"SHT_CUDA_COMPAT_INFO"
	.align	4
        /*0000*/ 	.byte	0x02, 0x09, 0x00, 0x00, 0x02, 0x02, 0x01, 0x00, 0x02, 0x05, 0x05, 0x00, 0x03, 0x07, 0x01, 0x01
        /*0010*/ 	.byte	0x02, 0x03, 0x00, 0x00, 0x02, 0x06, 0x01, 0x00, 0x04, 0x0b, 0x08, 0x00, 0x09, 0x00, 0x00, 0x00
        /*0020*/ 	.byte	0x00, 0x00, 0x00, 0x00


//--------------------- .nv.info._Z12step_forwardILj8EEvPfS0_S0_S0_jjj --------------------------
	.section	.nv.info._Z12step_forwardILj8EEvPfS0_S0_S0_jjj,"",@"SHT_CUDA_INFO"
	.sectionflags	@""
	.align	4


	//----- nvinfo : EIATTR_CUDA_API_VERSION
	.align		4
        /*0000*/ 	.byte	0x04, 0x37
        /*0002*/ 	.short	(.L_9 - .L_8)
.L_8:
        /*0004*/ 	.word	0x00000082


	//----- nvinfo : EIATTR_KPARAM_INFO
	.align		4
.L_9:
        /*0008*/ 	.byte	0x04, 0x17
        /*000a*/ 	.short	(.L_11 - .L_10)
.L_10:
        /*000c*/ 	.word	0x00000000
        /*0010*/ 	.short	0x0006
        /*0012*/ 	.short	0x0028
        /*0014*/ 	.byte	0x00, 0xf0, 0x11, 0x00


	//----- nvinfo : EIATTR_KPARAM_INFO
	.align		4
.L_11:
        /*0018*/ 	.byte	0x04, 0x17
        /*001a*/ 	.short	(.L_13 - .L_12)
.L_12:
        /*001c*/ 	.word	0x00000000
        /*0020*/ 	.short	0x0005
        /*0022*/ 	.short	0x0024
        /*0024*/ 	.byte	0x00, 0xf0, 0x11, 0x00


	//----- nvinfo : EIATTR_KPARAM_INFO
	.align		4
.L_13:
        /*0028*/ 	.byte	0x04, 0x17
        /*002a*/ 	.short	(.L_15 - .L_14)
.L_14:
        /*002c*/ 	.word	0x00000000
        /*0030*/ 	.short	0x0004
        /*0032*/ 	.short	0x0020
        /*0034*/ 	.byte	0x00, 0xf0, 0x11, 0x00


	//----- nvinfo : EIATTR_KPARAM_INFO
	.align		4
.L_15:
        /*0038*/ 	.byte	0x04, 0x17
        /*003a*/ 	.short	(.L_17 - .L_16)
.L_16:
        /*003c*/ 	.word	0x00000000
        /*0040*/ 	.short	0x0003
        /*0042*/ 	.short	0x0018
        /*0044*/ 	.byte	0x00, 0xf5, 0x21, 0x00


	//----- nvinfo : EIATTR_KPARAM_INFO
	.align		4
.L_17:
        /*0048*/ 	.byte	0x04, 0x17
        /*004a*/ 	.short	(.L_19 - .L_18)
.L_18:
        /*004c*/ 	.word	0x00000000
        /*0050*/ 	.short	0x0002
        /*0052*/ 	.short	0x0010
        /*0054*/ 	.byte	0x00, 0xf5, 0x21, 0x00


	//----- nvinfo : EIATTR_KPARAM_INFO
	.align		4
.L_19:
        /*0058*/ 	.byte	0x04, 0x17
        /*005a*/ 	.short	(.L_21 - .L_20)
.L_20:
        /*005c*/ 	.word	0x00000000
        /*0060*/ 	.short	0x0001
        /*0062*/ 	.short	0x0008
        /*0064*/ 	.byte	0x00, 0xf5, 0x21, 0x00


	//----- nvinfo : EIATTR_KPARAM_INFO
	.align		4
.L_21:
        /*0068*/ 	.byte	0x04, 0x17
        /*006a*/ 	.short	(.L_23 - .L_22)
.L_22:
        /*006c*/ 	.word	0x00000000
        /*0070*/ 	.short	0x0000
        /*0072*/ 	.short	0x0000
        /*0074*/ 	.byte	0x00, 0xf5, 0x21, 0x00


	//----- nvinfo : EIATTR_SPARSE_MMA_MASK
	.align		4
.L_23:
        /*0078*/ 	.byte	0x03, 0x50
        /*007a*/ 	.short	0x0000


	//----- nvinfo : EIATTR_MAXREG_COUNT
	.align		4
        /*007c*/ 	.byte	0x03, 0x1b
        /*007e*/ 	.short	0x00ff


	//----- nvinfo : EIATTR_NUM_BARRIERS
	.align		4
        /*0080*/ 	.byte	0x02, 0x4c
        /*0082*/ 	.byte	0x01
	.zero		1


	//----- nvinfo : EIATTR_MERCURY_ISA_VERSION
	.align		4
        /*0084*/ 	.byte	0x03, 0x5f
        /*0086*/ 	.short	0x0101


	//----- nvinfo : EIATTR_VRC_CTA_INIT_COUNT
	.align		4
        /*0088*/ 	.byte	0x02, 0x4a
	.zero		1
	.zero		1


	//----- nvinfo : EIATTR_EXIT_INSTR_OFFSETS
	.align		4
        /*008c*/ 	.byte	0x04, 0x1c
        /*008e*/ 	.short	(.L_25 - .L_24)


	//   ....[0]....
.L_24:
        /*0090*/ 	.word	0x000002f0


	//   ....[1]....
        /*0094*/ 	.word	0x00000550


	//----- nvinfo : EIATTR_CRS_STACK_SIZE
	.align		4
.L_25:
        /*0098*/ 	.byte	0x04, 0x1e
        /*009a*/ 	.short	(.L_27 - .L_26)
.L_26:
        /*009c*/ 	.word	0x00000000


	//----- nvinfo : EIATTR_CBANK_PARAM_SIZE
	.align		4
.L_27:
        /*00a0*/ 	.byte	0x03, 0x19
        /*00a2*/ 	.short	0x002c


	//----- nvinfo : EIATTR_PARAM_CBANK
	.align		4
        /*00a4*/ 	.byte	0x04, 0x0a
        /*00a6*/ 	.short	(.L_29 - .L_28)
	.align		4
.L_28:
        /*00a8*/ 	.word	index@(.nv.constant0._Z12step_forwardILj8EEvPfS0_S0_S0_jjj)
        /*00ac*/ 	.short	0x0380
        /*00ae*/ 	.short	0x002c


	//----- nvinfo : EIATTR_SW_WAR
	.align		4
.L_29:
        /*00b0*/ 	.byte	0x04, 0x36
        /*00b2*/ 	.short	(.L_31 - .L_30)
.L_30:
        /*00b4*/ 	.word	0x00000008
.L_31:


//--------------------- .nv.callgraph             --------------------------
	.section	.nv.callgraph,"",@"SHT_CUDA_CALLGRAPH"
	.align	4
	.sectionentsize	8
	.align		4
        /*0000*/ 	.word	0x00000000
	.align		4
        /*0004*/ 	.word	0xffffffff
	.align		4
        /*0008*/ 	.word	0x00000000
	.align		4
        /*000c*/ 	.word	0xfffffffe
	.align		4
        /*0010*/ 	.word	0x00000000
	.align		4
        /*0014*/ 	.word	0xfffffffd
	.align		4
        /*0018*/ 	.word	0x00000000
	.align		4
        /*001c*/ 	.word	0xfffffffc


//--------------------- .text._Z12step_forwardILj8EEvPfS0_S0_S0_jjj --------------------------
	.section	.text._Z12step_forwardILj8EEvPfS0_S0_S0_jjj,"ax",@progbits
	.align	128
        .global         _Z12step_forwardILj8EEvPfS0_S0_S0_jjj
        .type           _Z12step_forwardILj8EEvPfS0_S0_S0_jjj,@function
        .size           _Z12step_forwardILj8EEvPfS0_S0_S0_jjj,(.L_x_6 - _Z12step_forwardILj8EEvPfS0_S0_S0_jjj)
        .other          _Z12step_forwardILj8EEvPfS0_S0_S0_jjj,@"STO_CUDA_ENTRY STV_DEFAULT"
_Z12step_forwardILj8EEvPfS0_S0_S0_jjj:
.text._Z12step_forwardILj8EEvPfS0_S0_S0_jjj:
[----:B------:R-:W-:Y:S01]  /*0000*/  LDC R1, c[0x0][0x37c] ;  /* 0x0000df00ff017b82 */ /* 0x000fe20000000800 */
[----:B------:R-:W0:Y:S01]  /*0010*/  S2R R0, SR_TID.Z ;  /* 0x0000000000007919 */ /* 0x000e220000002300 */
[----:B------:R-:W1:Y:S01]  /*0020*/  LDCU UR4, c[0x0][0x360] ;  /* 0x00006c00ff0477ac */ /* 0x000e620008000800 */
[----:B------:R-:W0:Y:S01]  /*0030*/  S2R R3, SR_TID.Y ;  /* 0x0000000000037919 */ /* 0x000e220000002200 */
[----:B------:R-:W0:Y:S01]  /*0040*/  LDCU UR5, c[0x0][0x364] ;  /* 0x00006c80ff0577ac */ /* 0x000e220008000800 */
[----:B------:R-:W1:Y:S01]  /*0050*/  S2R R5, SR_TID.X ;  /* 0x0000000000057919 */ /* 0x000e620000002100 */
[----:B------:R-:W2:Y:S01]  /*0060*/  LDCU UR6, c[0x0][0x3a0] ;  /* 0x00007400ff0677ac */ /* 0x000ea20008000800 */
[----:B------:R-:W3:Y:S01]  /*0070*/  S2R R2, SR_CTAID.Z ;  /* 0x0000000000027919 */ /* 0x000ee20000002700 */
[----:B------:R-:W3:Y:S01]  /*0080*/  S2R R9, SR_CTAID.Y ;  /* 0x0000000000097919 */ /* 0x000ee20000002600 */
[----:B------:R-:W4:Y:S01]  /*0090*/  S2R R11, SR_CTAID.X ;  /* 0x00000000000b7919 */ /* 0x000f220000002500 */
[----:B0-----:R-:W-:-:S04]  /*00a0*/  IMAD R0, R0, UR5, R3 ;  /* 0x0000000500007c24 */ /* 0x001fc8000f8e0203 */
[----:B-1----:R-:W-:Y:S01]  /*00b0*/  IMAD R3, R0, UR4, R5 ;  /* 0x0000000400037c24 */ /* 0x002fe2000f8e0205 */
[----:B------:R-:W4:Y:S04]  /*00c0*/  LDCU UR4, c[0x0][0x370] ;  /* 0x00006e00ff0477ac */ /* 0x000f280008000800 */
[----:B--2---:R-:W-:Y:S01]  /*00d0*/  ISETP.GE.U32.AND P0, PT, R3, UR6, PT ;  /* 0x0000000603007c0c */ /* 0x004fe2000bf06070 */
[----:B------:R-:W3:Y:S01]  /*00e0*/  LDCU UR5, c[0x0][0x374] ;  /* 0x00006e80ff0577ac */ /* 0x000ee20008000800 */
[----:B------:R-:W0:Y:S11]  /*00f0*/  LDCU.64 UR6, c[0x0][0x358] ;  /* 0x00006b00ff0677ac */ /* 0x000e360008000a00 */
[----:B------:R-:W1:Y:S01]  /*0100*/  @!P0 LDC R0, c[0x0][0x3a8] ;  /* 0x0000ea00ff008b82 */ /* 0x000e620000000800 */
[----:B---3--:R-:W-:-:S07]  /*0110*/  IMAD R2, R2, UR5, R9 ;  /* 0x0000000502027c24 */ /* 0x008fce000f8e0209 */
[----:B------:R-:W2:Y:S01]  /*0120*/  @!P0 LDC.64 R4, c[0x0][0x390] ;  /* 0x0000e400ff048b82 */ /* 0x000ea20000000a00 */
[----:B----4-:R-:W-:-:S07]  /*0130*/  IMAD R2, R2, UR4, R11 ;  /* 0x0000000402027c24 */ /* 0x010fce000f8e020b */
[----:B------:R-:W3:Y:S01]  /*0140*/  @!P0 LDC.64 R6, c[0x0][0x380] ;  /* 0x0000e000ff068b82 */ /* 0x000ee20000000a00 */
[----:B-1----:R-:W-:Y:S02]  /*0150*/  @!P0 IMAD R9, R2, R0, R3 ;  /* 0x0000000002098224 */ /* 0x002fe400078e0203 */
[----:B--2---:R-:W-:-:S06]  /*0160*/  @!P0 IMAD.WIDE.U32 R4, R3, 0x4, R4 ;  /* 0x0000000403048825 */ /* 0x004fcc00078e0004 */
[----:B0-----:R-:W2:Y:S01]  /*0170*/  @!P0 LDG.E R4, desc[UR6][R4.64] ;  /* 0x0000000604048981 */ /* 0x001ea2000c1e1900 */
[----:B---3--:R-:W-:-:S06]  /*0180*/  @!P0 IMAD.WIDE.U32 R6, R9, 0x4, R6 ;  /* 0x0000000409068825 */ /* 0x008fcc00078e0006 */
[----:B------:R-:W2:Y:S01]  /*0190*/  @!P0 LDG.E R7, desc[UR6][R6.64] ;  /* 0x0000000606078981 */ /* 0x000ea2000c1e1900 */
[----:B------:R-:W0:Y:S01]  /*01a0*/  S2UR UR5, SR_CgaCtaId ;  /* 0x00000000000579c3 */ /* 0x000e220000008800 */
[----:B------:R-:W-:Y:S02]  /*01b0*/  UMOV UR4, 0x400 ;  /* 0x0000040000047882 */ /* 0x000fe40000000000 */
[----:B0-----:R-:W-:-:S06]  /*01c0*/  ULEA UR4, UR5, UR4, 0x18 ;  /* 0x0000000405047291 */ /* 0x001fcc000f8ec0ff */
[C---:B------:R-:W-:Y:S02]  /*01d0*/  LEA R0, R3.reuse, UR4, 0x2 ;  /* 0x0000000403007c11 */ /* 0x040fe4000f8e10ff */
[----:B------:R-:W-:Y:S01]  /*01e0*/  ISETP.GT.U32.AND P1, PT, R3, 0x3, PT ;  /* 0x000000030300780c */ /* 0x000fe20003f24070 */
[----:B--2---:R-:W-:-:S05]  /*01f0*/  @!P0 FMUL R9, R4, R7 ;  /* 0x0000000704098220 */ /* 0x004fca0000400000 */
[----:B------:R-:W-:Y:S04]  /*0200*/  @!P0 STS [R0], R9 ;  /* 0x0000000900008388 */ /* 0x000fe80000000800 */
[----:B------:R-:W-:Y:S01]  /*0210*/  @P0 STS [R0], RZ ;  /* 0x000000ff00000388 */ /* 0x000fe20000000800 */
[----:B------:R-:W-:Y:S06]  /*0220*/  BAR.SYNC.DEFER_BLOCKING 0x0 ;  /* 0x0000000000007b1d */ /* 0x000fec0000010000 */
[----:B------:R-:W-:Y:S04]  /*0230*/  @!P1 LDS R4, [R0+0x10] ;  /* 0x0000100000049984 */ /* 0x000fe80000000800 */
[----:B------:R-:W0:Y:S01]  /*0240*/  @!P1 LDS R5, [R0] ;  /* 0x0000000000059984 */ /* 0x000e220000000800 */
[----:B------:R-:W-:Y:S01]  /*0250*/  ISETP.GT.U32.AND P0, PT, R3, 0x1, PT ;  /* 0x000000010300780c */ /* 0x000fe20003f04070 */
[----:B0-----:R-:W-:-:S05]  /*0260*/  @!P1 FADD R5, R4, R5 ;  /* 0x0000000504059221 */ /* 0x001fca0000000000 */
[----:B------:R-:W-:Y:S01]  /*0270*/  @!P1 STS [R0], R5 ;  /* 0x0000000500009388 */ /* 0x000fe20000000800 */
[----:B------:R-:W-:Y:S06]  /*0280*/  BAR.SYNC.DEFER_BLOCKING 0x0 ;  /* 0x0000000000007b1d */ /* 0x000fec0000010000 */
[----:B------:R-:W-:Y:S04]  /*0290*/  @!P0 LDS R4, [R0+0x8] ;  /* 0x0000080000048984 */ /* 0x000fe80000000800 */
[----:B------:R-:W0:Y:S01]  /*02a0*/  @!P0 LDS R7, [R0] ;  /* 0x0000000000078984 */ /* 0x000e220000000800 */
[----:B------:R-:W-:Y:S01]  /*02b0*/  ISETP.NE.AND P1, PT, R3, RZ, PT ;  /* 0x000000ff0300720c */ /* 0x000fe20003f25270 */
[----:B0-----:R-:W-:-:S05]  /*02c0*/  @!P0 FADD R7, R4, R7 ;  /* 0x0000000704078221 */ /* 0x001fca0000000000 */
[----:B------:R0:W-:Y:S01]  /*02d0*/  @!P0 STS [R0], R7 ;  /* 0x0000000700008388 */ /* 0x0001e20000000800 */
[----:B------:R-:W-:Y:S06]  /*02e0*/  BAR.SYNC.DEFER_BLOCKING 0x0 ;  /* 0x0000000000007b1d */ /* 0x000fec0000010000 */
[----:B------:R-:W-:Y:S05]  /*02f0*/  @P1 EXIT ;  /* 0x000000000000194d */ /* 0x000fea0003800000 */
[----:B------:R-:W1:Y:S01]  /*0300*/  LDC.64 R4, c[0x0][0x388] ;  /* 0x0000e200ff047b82 */ /* 0x000e620000000a00 */
[----:B0-----:R-:W0:Y:S01]  /*0310*/  LDS.64 R6, [UR4] ;  /* 0x00000004ff067984 */ /* 0x001e220008000a00 */
[----:B-1----:R-:W-:-:S06]  /*0320*/  IMAD.WIDE.U32 R4, R2, 0x4, R4 ;  /* 0x0000000402047825 */ /* 0x002fcc00078e0004 */
[----:B------:R-:W2:Y:S01]  /*0330*/  LDG.E R5, desc[UR6][R4.64] ;  /* 0x0000000604057981 */ /* 0x000ea2000c1e1900 */
[----:B0-----:R-:W-:Y:S01]  /*0340*/  FADD R0, R7, R6 ;  /* 0x0000000607007221 */ /* 0x001fe20000000000 */
[----:B------:R-:W-:Y:S02]  /*0350*/  HFMA2 R6, -RZ, RZ, 0.96630859375, -0.0022525787353515625 ;  /* 0x3bbb989dff067431 */ /* 0x000fe400000001ff */
[----:B------:R-:W-:Y:S02]  /*0360*/  IMAD.MOV.U32 R7, RZ, RZ, 0x437c0000 ;  /* 0x437c0000ff077424 */ /* 0x000fe400078e00ff */
[----:B------:R0:W-:Y:S01]  /*0370*/  STS [UR4], R0 ;  /* 0x00000000ff007988 */ /* 0x0001e20008000804 */
[----:B--2---:R-:W-:-:S04]  /*0380*/  FADD R3, R0, R5 ;  /* 0x0000000500037221 */ /* 0x004fc80000000000 */
[----:B------:R-:W-:-:S04]  /*0390*/  FFMA.SAT R6, R3, -R6, 0.5 ;  /* 0x3f00000003067423 */ /* 0x000fc80000002806 */
[----:B------:R-:W-:Y:S02]  /*03a0*/  FFMA.RM R8, R6, R7, 12582913 ;  /* 0x4b40000106087423 */ /* 0x000fe40000004007 */
[----:B------:R-:W1:Y:S02]  /*03b0*/  LDC.64 R6, c[0x0][0x398] ;  /* 0x0000e600ff067b82 */ /* 0x000e640000000a00 */
[C---:B------:R-:W-:Y:S01]  /*03c0*/  FADD R10, R8.reuse, -12583039 ;  /* 0xcb40007f080a7421 */ /* 0x040fe20000000000 */
[----:B------:R-:W-:-:S03]  /*03d0*/  SHF.L.U32 R8, R8, 0x17, RZ ;  /* 0x0000001708087819 */ /* 0x000fc600000006ff */
[----:B------:R-:W-:-:S04]  /*03e0*/  FFMA R10, R3, -1.4426950216293334961, -R10 ;  /* 0xbfb8aa3b030a7823 */ /* 0x000fc8000000080a */
[----:B------:R-:W-:-:S04]  /*03f0*/  FFMA R10, R3, -1.925963033500011079e-08, R10 ;  /* 0xb2a57060030a7823 */ /* 0x000fc8000000000a */
[----:B------:R-:W2:Y:S01]  /*0400*/  MUFU.EX2 R9, R10 ;  /* 0x0000000a00097308 */ /* 0x000ea20000000800 */
[----:B-1----:R-:W-:-:S05]  /*0410*/  IMAD.WIDE.U32 R4, R2, 0x4, R6 ;  /* 0x0000000402047825 */ /* 0x002fca00078e0006 */
[----:B------:R0:W-:Y:S01]  /*0420*/  STG.E desc[UR6][R4.64], R3 ;  /* 0x0000000304007986 */ /* 0x0001e2000c101906 */
[----:B--2---:R-:W-:-:S04]  /*0430*/  FFMA R8, R8, R9, 1 ;  /* 0x3f80000008087423 */ /* 0x004fc80000000009 */
[----:B------:R-:W-:-:S05]  /*0440*/  VIADD R6, R8, 0x1800000 ;  /* 0x0180000008067836 */ /* 0x000fca0000000000 */
[----:B------:R-:W-:-:S04]  /*0450*/  LOP3.LUT R6, R6, 0x7f800000, RZ, 0xc0, !PT ;  /* 0x7f80000006067812 */ /* 0x000fc800078ec0ff */
[----:B------:R-:W-:-:S13]  /*0460*/  ISETP.GT.U32.AND P0, PT, R6, 0x1ffffff, PT ;  /* 0x01ffffff0600780c */ /* 0x000fda0003f04070 */
[----:B0-----:R-:W-:Y:S05]  /*0470*/  @P0 BRA `(.L_x_0) ;  /* 0x0000000000100947 */ /* 0x001fea0003800000 */
[----:B------:R-:W-:-:S07]  /*0480*/  MOV R4, 0x4a0 ;  /* 0x000004a000047802 */ /* 0x000fce0000000f00 */
[----:B------:R-:W-:Y:S05]  /*0490*/  CALL.REL.NOINC `($__internal_0_$__cuda_sm20_rcp_rn_f32_slowpath) ;  /* 0x0000000000307944 */ /* 0x000fea0003c00000 */
[----:B------:R-:W-:Y:S01]  /*04a0*/  MOV R7, R3 ;  /* 0x0000000300077202 */ /* 0x000fe20000000f00 */
[----:B------:R-:W-:Y:S06]  /*04b0*/  BRA `(.L_x_1) ;  /* 0x0000000000107947 */ /* 0x000fec0003800000 */
.L_x_0:
[----:B------:R-:W0:Y:S02]  /*04c0*/  MUFU.RCP R7, R8 ;  /* 0x0000000800077308 */ /* 0x000e240000001000 */
[----:B0-----:R-:W-:-:S04]  /*04d0*/  FFMA R0, R8, R7, -1 ;  /* 0xbf80000008007423 */ /* 0x001fc80000000007 */
[----:B------:R-:W-:-:S04]  /*04e0*/  FADD.FTZ R0, -R0, -RZ ;  /* 0x800000ff00007221 */ /* 0x000fc80000010100 */
[----:B------:R-:W-:-:S07]  /*04f0*/  FFMA R7, R7, R0, R7 ;  /* 0x0000000007077223 */ /* 0x000fce0000000007 */
.L_x_1:
[----:B------:R-:W0:Y:S01]  /*0500*/  LDC.64 R4, c[0x0][0x390] ;  /* 0x0000e400ff047b82 */ /* 0x000e220000000a00 */
[----:B------:R-:W1:Y:S02]  /*0510*/  LDCU UR4, c[0x0][0x3a8] ;  /* 0x00007500ff0477ac */ /* 0x000e640008000800 */
[----:B-1----:R-:W-:-:S04]  /*0520*/  VIADD R3, R2, UR4 ;  /* 0x0000000402037c36 */ /* 0x002fc80008000000 */
[----:B0-----:R-:W-:-:S05]  /*0530*/  IMAD.WIDE.U32 R2, R3, 0x4, R4 ;  /* 0x0000000403027825 */ /* 0x001fca00078e0004 */
[----:B------:R-:W-:Y:S01]  /*0540*/  STG.E desc[UR6][R2.64], R7 ;  /* 0x0000000702007986 */ /* 0x000fe2000c101906 */
[----:B------:R-:W-:Y:S05]  /*0550*/  EXIT ;  /* 0x000000000000794d */ /* 0x000fea0003800000 */
        .weak           $__internal_0_$__cuda_sm20_rcp_rn_f32_slowpath
        .type           $__internal_0_$__cuda_sm20_rcp_rn_f32_slowpath,@function
        .size           $__internal_0_$__cuda_sm20_rcp_rn_f32_slowpath,(.L_x_6 - $__internal_0_$__cuda_sm20_rcp_rn_f32_slowpath)
$__internal_0_$__cuda_sm20_rcp_rn_f32_slowpath:
[----:B------:R-:W-:-:S04]  /*0560*/  SHF.L.U32 R0, R8, 0x1, RZ ;  /* 0x0000000108007819 */ /* 0x000fc800000006ff */
[----:B------:R-:W-:Y:S01]  /*0570*/  SHF.R.U32.HI R3, RZ, 0x18, R0 ;  /* 0x00000018ff037819 */ /* 0x000fe20000011600 */
[----:B------:R-:W-:-:S03]  /*0580*/  IMAD.MOV.U32 R0, RZ, RZ, R8 ;  /* 0x000000ffff007224 */ /* 0x000fc600078e0008 */
[----:B------:R-:W-:-:S13]  /*0590*/  ISETP.NE.U32.AND P0, PT, R3, RZ, PT ;  /* 0x000000ff0300720c */ /* 0x000fda0003f05070 */
[----:B------:R-:W-:Y:S05]  /*05a0*/  @P0 BRA `(.L_x_2) ;  /* 0x00000000002c0947 */ /* 0x000fea0003800000 */
[----:B------:R-:W-:-:S04]  /*05b0*/  SHF.L.U32 R3, R0, 0x1, RZ ;  /* 0x0000000100037819 */ /* 0x000fc800000006ff */
[----:B------:R-:W-:-:S13]  /*05c0*/  ISETP.NE.AND P0, PT, R3, RZ, PT ;  /* 0x000000ff0300720c */ /* 0x000fda0003f05270 */
[----:B------:R2:W3:Y:S01]  /*05d0*/  @!P0 MUFU.RCP R3, R0 ;  /* 0x0000000000038308 */ /* 0x0004e20000001000 */
[----:B------:R-:W-:Y:S05]  /*05e0*/  @!P0 BRA `(.L_x_3) ;  /* 0x0000000000a48947 */ /* 0x000fea0003800000 */
[----:B------:R-:W-:-:S04]  /*05f0*/  FFMA R5, R0, 1.84467440737095516160e+19, RZ ;  /* 0x5f80000000057823 */ /* 0x000fc800000000ff */
[----:B--2---:R-:W3:Y:S02]  /*0600*/  MUFU.RCP R0, R5 ;  /* 0x0000000500007308 */ /* 0x004ee40000001000 */
[----:B---3--:R-:W-:-:S04]  /*0610*/  FFMA R3, R5, R0, -1 ;  /* 0xbf80000005037423 */ /* 0x008fc80000000000 */
[----:B------:R-:W-:-:S04]  /*0620*/  FADD.FTZ R3, -R3, -RZ ;  /* 0x800000ff03037221 */ /* 0x000fc80000010100 */
[----:B------:R-:W-:-:S04]  /*0630*/  FFMA R0, R0, R3, R0 ;  /* 0x0000000300007223 */ /* 0x000fc80000000000 */
[----:B------:R-:W-:Y:S01]  /*0640*/  FFMA R3, R0, 1.84467440737095516160e+19, RZ ;  /* 0x5f80000000037823 */ /* 0x000fe200000000ff */
[----:B------:R-:W-:Y:S06]  /*0650*/  BRA `(.L_x_3) ;  /* 0x0000000000887947 */ /* 0x000fec0003800000 */
.L_x_2:
[----:B------:R-:W-:-:S05]  /*0660*/  VIADD R5, R3, 0xffffff03 ;  /* 0xffffff0303057836 */ /* 0x000fca0000000000 */
[----:B------:R-:W-:-:S13]  /*0670*/  ISETP.GT.U32.AND P0, PT, R5, 0x1, PT ;  /* 0x000000010500780c */ /* 0x000fda0003f04070 */
[----:B------:R-:W-:Y:S05]  /*0680*/  @P0 BRA `(.L_x_4) ;  /* 0x0000000000780947 */ /* 0x000fea0003800000 */
[----:B------:R-:W-:Y:S01]  /*0690*/  LOP3.LUT R6, R0, 0x7fffff, RZ, 0xc0, !PT ;  /* 0x007fffff00067812 */ /* 0x000fe200078ec0ff */
[----:B------:R-:W-:Y:S01]  /*06a0*/  HFMA2 R10, -RZ, RZ, 0, 1.78813934326171875e-07 ;  /* 0x00000003ff0a7431 */ /* 0x000fe200000001ff */
[----:B------:R-:W-:Y:S02]  /*06b0*/  IADD3 R3, PT, PT, R3, -0xfc, RZ ;  /* 0xffffff0403037810 */ /* 0x000fe40007ffe0ff */
[----:B------:R-:W-:-:S04]  /*06c0*/  LOP3.LUT R6, R6, 0x3f800000, RZ, 0xfc, !PT ;  /* 0x3f80000006067812 */ /* 0x000fc800078efcff */
[----:B------:R-:W0:Y:S01]  /*06d0*/  MUFU.RCP R7, R6 ;  /* 0x0000000600077308 */ /* 0x000e220000001000 */
[----:B------:R-:W-:Y:S01]  /*06e0*/  SHF.L.U32 R11, R10, R5, RZ ;  /* 0x000000050a0b7219 */ /* 0x000fe200000006ff */
[----:B0-----:R-:W-:-:S04]  /*06f0*/  FFMA R8, R6, R7, -1 ;  /* 0xbf80000006087423 */ /* 0x001fc80000000007 */
[----:B------:R-:W-:-:S04]  /*0700*/  FADD.FTZ R8, -R8, -RZ ;  /* 0x800000ff08087221 */ /* 0x000fc80000010100 */
[CCC-:B------:R-:W-:Y:S01]  /*0710*/  FFMA.RM R9, R7.reuse, R8.reuse, R7.reuse ;  /* 0x0000000807097223 */ /* 0x1c0fe20000004007 */
[----:B------:R-:W-:-:S04]  /*0720*/  FFMA.RP R8, R7, R8, R7 ;  /* 0x0000000807087223 */ /* 0x000fc80000008007 */
[C---:B------:R-:W-:Y:S02]  /*0730*/  LOP3.LUT R7, R9.reuse, 0x7fffff, RZ, 0xc0, !PT ;  /* 0x007fffff09077812 */ /* 0x040fe400078ec0ff */
[----:B------:R-:W-:Y:S02]  /*0740*/  FSETP.NEU.FTZ.AND P0, PT, R9, R8, PT ;  /* 0x000000080900720b */ /* 0x000fe40003f1d000 */
[----:B------:R-:W-:Y:S02]  /*0750*/  LOP3.LUT R8, R7, 0x800000, RZ, 0xfc, !PT ;  /* 0x0080000007087812 */ /* 0x000fe400078efcff */
[----:B------:R-:W-:Y:S02]  /*0760*/  SEL R7, RZ, 0xffffffff, !P0 ;  /* 0xffffffffff077807 */ /* 0x000fe40004000000 */
[----:B------:R-:W-:Y:S02]  /*0770*/  LOP3.LUT R6, R11, R8, RZ, 0xc0, !PT ;  /* 0x000000080b067212 */ /* 0x000fe400078ec0ff */
[----:B------:R-:W-:Y:S01]  /*0780*/  SHF.R.U32.HI R3, RZ, R3, R8 ;  /* 0x00000003ff037219 */ /* 0x000fe20000011608 */
[----:B------:R-:W-:Y:S01]  /*0790*/  IMAD.MOV R7, RZ, RZ, -R7 ;  /* 0x000000ffff077224 */ /* 0x000fe200078e0a07 */
[----:B------:R-:W-:-:S04]  /*07a0*/  SHF.R.U32.HI R6, RZ, R5, R6 ;  /* 0x00000005ff067219 */ /* 0x000fc80000011606 */
[----:B------:R-:W-:Y:S02]  /*07b0*/  LOP3.LUT P1, RZ, R7, R5, R8, 0xf8, !PT ;  /* 0x0000000507ff7212 */ /* 0x000fe4000782f808 */
[C---:B------:R-:W-:Y:S02]  /*07c0*/  LOP3.LUT P0, RZ, R6.reuse, 0x1, RZ, 0xc0, !PT ;  /* 0x0000000106ff7812 */ /* 0x040fe4000780c0ff */
[----:B------:R-:W-:-:S04]  /*07d0*/  LOP3.LUT P2, RZ, R6, 0x2, RZ, 0xc0, !PT ;  /* 0x0000000206ff7812 */ /* 0x000fc8000784c0ff */
[----:B------:R-:W-:Y:S02]  /*07e0*/  PLOP3.LUT P0, PT, P0, P1, P2, 0xe0, 0x0 ;  /* 0x000000000000781c */ /* 0x000fe40000703c20 */
[----:B------:R-:W-:Y:S02]  /*07f0*/  LOP3.LUT P1, RZ, R0, 0x7fffff, RZ, 0xc0, !PT ;  /* 0x007fffff00ff7812 */ /* 0x000fe4000782c0ff */
[----:B------:R-:W-:-:S04]  /*0800*/  SEL R5, RZ, 0x1, !P0 ;  /* 0x00000001ff057807 */ /* 0x000fc80004000000 */
[----:B------:R-:W-:-:S04]  /*0810*/  IADD3 R5, PT, PT, -R5, RZ, RZ ;  /* 0x000000ff05057210 */ /* 0x000fc80007ffe1ff */
[----:B------:R-:W-:-:S13]  /*0820*/  ISETP.GE.AND P0, PT, R5, RZ, PT ;  /* 0x000000ff0500720c */ /* 0x000fda0003f06270 */
[----:B------:R-:W-:-:S05]  /*0830*/  @!P0 VIADD R3, R3, 0x1 ;  /* 0x0000000103038836 */ /* 0x000fca0000000000 */
[----:B------:R-:W-:-:S04]  /*0840*/  @!P1 SHF.L.U32 R3, R3, 0x1, RZ ;  /* 0x0000000103039819 */ /* 0x000fc800000006ff */
[----:B------:R-:W-:Y:S01]  /*0850*/  LOP3.LUT R3, R3, 0x80000000, R0, 0xf8, !PT ;  /* 0x8000000003037812 */ /* 0x000fe200078ef800 */
[----:B------:R-:W-:Y:S06]  /*0860*/  BRA `(.L_x_3) ;  /* 0x0000000000047947 */ /* 0x000fec0003800000 */
.L_x_4:
[----:B------:R0:W1:Y:S02]  /*0870*/  MUFU.RCP R3, R0 ;  /* 0x0000000000037308 */ /* 0x0000640000001000 */
.L_x_3:
[----:B------:R-:W-:-:S04]  /*0880*/  MOV R5, 0x0 ;  /* 0x0000000000057802 */ /* 0x000fc80000000f00 */
[----:B0123--:R-:W-:Y:S05]  /*0890*/  RET.REL.NODEC R4 `(_Z12step_forwardILj8EEvPfS0_S0_S0_jjj) ;  /* 0xfffffff404d87950 */ /* 0x00ffea0003c3ffff */
.L_x_5:
[----:B------:R-:W-:-:S00]  /*08a0*/  BRA `(.L_x_5) ;  /* 0xfffffffc00fc7947 */ /* 0x000fc0000383ffff */
[----:B------:R-:W-:-:S00]  /*08b0*/  NOP ;  /* 0x0000000000007918 */ /* 0x000fc00000000000 */
        /* <DEDUP_REMOVED lines=12> */
.L_x_6:


//--------------------- .nv.shared._Z12step_forwardILj8EEvPfS0_S0_S0_jjj --------------------------
	.section	.nv.shared._Z12step_forwardILj8EEvPfS0_S0_S0_jjj,"aw",@nobits
	.sectionflags	@""
	.align	4
.nv.shared._Z12step_forwardILj8EEvPfS0_S0_S0_jjj:
	.zero		1056


//--------------------- .nv.shared.reserved.0     --------------------------
	.section	.nv.shared.reserved.0,"aw",@nobits
	.weak		__nv_reservedSMEM_offset_0_alias
	.size		__nv_reservedSMEM_offset_0_alias, 0, 64
	.other		__nv_reservedSMEM_offset_0_alias,@"STO_CUDA_RESERVED_SHARED STV_DEFAULT"
__nv_reservedSMEM_offset_0_alias:
	.zero		0
	.zero		64


//--------------------- .nv.constant0._Z12step_forwardILj8EEvPfS0_S0_S0_jjj --------------------------
	.section	.nv.constant0._Z12step_forwardILj8EEvPfS0_S0_S0_jjj,"a",@progbits
	.sectionflags	@""
	.align	4
.nv.constant0._Z12step_forwardILj8EEvPfS0_S0_S0_jjj:
	.zero		940


//--------------------- SYMBOLS --------------------------

	.type		.nv.reservedSmem.offset0,@object
	.size		.nv.reservedSmem.offset0,0x4
	.type		.nv.reservedSmem.cap,@object
	.size		.nv.reservedSmem.cap,0x4
